//
// Generated by NVIDIA NVVM Compiler
//
// Compiler Build ID: CL-36424714
// Cuda compilation tools, release 13.0, V13.0.88
// Based on NVVM 20.0.0
//

.version 9.0
.target sm_100
.address_size 64

	// .globl	_Z4convPiS_i
.const .align 4 .b8 mask[12];
.extern .shared .align 16 .b8 s_array[];

.visible .entry _Z4convPiS_i(
	.param .u64 .ptr .align 1 _Z4convPiS_i_param_0,
	.param .u64 .ptr .align 1 _Z4convPiS_i_param_1,
	.param .u32 _Z4convPiS_i_param_2
)
{
	.reg .pred 	%p<2>;
	.reg .b32 	%r<21>;
	.reg .b64 	%rd<11>;

	ld.param.u64 	%rd3, [_Z4convPiS_i_param_0];
	ld.param.u64 	%rd2, [_Z4convPiS_i_param_1];
	cvta.to.global.u64 	%rd4, %rd3;
	mov.u32 	%r1, %ntid.x;
	mov.u32 	%r4, %ctaid.x;
	mov.u32 	%r5, %tid.x;
	mad.lo.s32 	%r2, %r1, %r4, %r5;
	mul.wide.s32 	%rd5, %r2, 4;
	add.s64 	%rd1, %rd4, %rd5;
	ld.global.u32 	%r6, [%rd1];
	shl.b32 	%r7, %r5, 2;
	mov.u32 	%r8, s_array;
	add.s32 	%r3, %r8, %r7;
	st.shared.u32 	[%r3], %r6;
	setp.gt.u32 	%p1, %r5, 1;
	@%p1 bra 	$L__BB0_2;
	shl.b32 	%r9, %r1, 2;
	cvt.u64.u32 	%rd6, %r9;
	add.s64 	%rd7, %rd1, %rd6;
	ld.global.u32 	%r10, [%rd7];
	add.s32 	%r11, %r3, %r9;
	st.shared.u32 	[%r11], %r10;
$L__BB0_2:
	bar.sync 	0;
	ld.shared.u32 	%r12, [%r3];
	ld.const.u32 	%r13, [mask];
	mul.lo.s32 	%r14, %r13, %r12;
	ld.shared.u32 	%r15, [%r3+4];
	ld.const.u32 	%r16, [mask+4];
	mad.lo.s32 	%r17, %r16, %r15, %r14;
	ld.shared.u32 	%r18, [%r3+8];
	ld.const.u32 	%r19, [mask+8];
	mad.lo.s32 	%r20, %r19, %r18, %r17;
	cvta.to.global.u64 	%rd8, %rd2;
	add.s64 	%rd10, %rd8, %rd5;
	st.global.u32 	[%rd10], %r20;
	ret;

}


// ===== COMPILED SASS (sm_100) =====

	.target	sm_100

	.elftype	@"ET_EXEC"


//--------------------- .note.nv.tkinfo           --------------------------
	.section	.note.nv.tkinfo,"",@"SHT_NOTE"
	.sectionflags	@"SHF_NOTE_NV_TKINFO"
	.tkinfo
        /*0018*/ 	.word	0x00000002
        /*0030*/ 	.string	""
        /*0030*/ 	.string	"ptxas"
        /*0030*/ 	.string	"Cuda compilation tools, release 13.0, V13.0.88"
        /*0030*/ 	.string	"Build cuda_13.0.r13.0/compiler.36424714_0"
        /*0030*/ 	.string	"-arch sm_100 -m 64 "



//--------------------- .note.nv.cuinfo           --------------------------
	.section	.note.nv.cuinfo,"",@"SHT_NOTE"
	.sectionflags	@"SHF_NOTE_NV_CUINFO"
        /*0018*/ 	.short	0x0002
        /*001a*/ 	.short	0x0064
        /*001c*/ 	.short	0x0082
	.zero		2


//--------------------- .nv.info                  --------------------------
	.section	.nv.info,"",@"SHT_CUDA_INFO"
	.align	4


	//----- nvinfo : EIATTR_REGCOUNT
	.align		4
        /*0000*/ 	.byte	0x04, 0x2f
        /*0002*/ 	.short	(.L_2 - .L_1)
	.align		4
.L_1:
        /*0004*/ 	.word	index@(_Z4convPiS_i)
        /*0008*/ 	.word	0x00000010


	//----- nvinfo : EIATTR_FRAME_SIZE
	.align		4
.L_2:
        /*000c*/ 	.byte	0x04, 0x11
        /*000e*/ 	.short	(.L_4 - .L_3)
	.align		4
.L_3:
        /*0010*/ 	.word	index@(_Z4convPiS_i)
        /*0014*/ 	.word	0x00000000


	//----- nvinfo : EIATTR_MIN_STACK_SIZE
	.align		4
.L_4:
        /*0018*/ 	.byte	0x04, 0x12
        /*001a*/ 	.short	(.L_6 - .L_5)
	.align		4
.L_5:
        /*001c*/ 	.word	index@(_Z4convPiS_i)
        /*0020*/ 	.word	0x00000000
.L_6:


//--------------------- .nv.compat                --------------------------
	.section	.nv.compat,"",@"SHT_CUDA_COMPAT_INFO"
	.align	4
        /*0000*/ 	.byte	0x02, 0x09, 0x00, 0x00, 0x02, 0x02, 0x01, 0x00, 0x02, 0x05, 0x05, 0x00, 0x03, 0x07, 0x01, 0x01
        /*0010*/ 	.byte	0x02, 0x03, 0x00, 0x00, 0x02, 0x06, 0x01, 0x00, 0x04, 0x0b, 0x08, 0x00, 0x09, 0x00, 0x00, 0x00
        /*0020*/ 	.byte	0x00, 0x00, 0x00, 0x00


//--------------------- .nv.info._Z4convPiS_i     --------------------------
	.section	.nv.info._Z4convPiS_i,"",@"SHT_CUDA_INFO"
	.sectionflags	@""
	.align	4


	//----- nvinfo : EIATTR_CUDA_API_VERSION
	.align		4
        /*0000*/ 	.byte	0x04, 0x37
        /*0002*/ 	.short	(.L_8 - .L_7)
.L_7:
        /*0004*/ 	.word	0x00000082


	//----- nvinfo : EIATTR_KPARAM_INFO
	.align		4
.L_8:
        /*0008*/ 	.byte	0x04, 0x17
        /*000a*/ 	.short	(.L_10 - .L_9)
.L_9:
        /*000c*/ 	.word	0x00000000
        /*0010*/ 	.short	0x0002
        /*0012*/ 	.short	0x0010
        /*0014*/ 	.byte	0x00, 0xf0, 0x11, 0x00


	//----- nvinfo : EIATTR_KPARAM_INFO
	.align		4
.L_10:
        /*0018*/ 	.byte	0x04, 0x17
        /*001a*/ 	.short	(.L_12 - .L_11)
.L_11:
        /*001c*/ 	.word	0x00000000
        /*0020*/ 	.short	0x0001
        /*0022*/ 	.short	0x0008
        /*0024*/ 	.byte	0x00, 0xf5, 0x21, 0x00


	//----- nvinfo : EIATTR_KPARAM_INFO
	.align		4
.L_12:
        /*0028*/ 	.byte	0x04, 0x17
        /*002a*/ 	.short	(.L_14 - .L_13)
.L_13:
        /*002c*/ 	.word	0x00000000
        /*0030*/ 	.short	0x0000
        /*0032*/ 	.short	0x0000
        /*0034*/ 	.byte	0x00, 0xf5, 0x21, 0x00


	//----- nvinfo : EIATTR_SPARSE_MMA_MASK
	.align		4
.L_14:
        /*0038*/ 	.byte	0x03, 0x50
        /*003a*/ 	.short	0x0000


	//----- nvinfo : EIATTR_MAXREG_COUNT
	.align		4
        /*003c*/ 	.byte	0x03, 0x1b
        /*003e*/ 	.short	0x00ff


	//----- nvinfo : EIATTR_NUM_BARRIERS
	.align		4
        /*0040*/ 	.byte	0x02, 0x4c
        /*0042*/ 	.byte	0x01
	.zero		1


	//----- nvinfo : EIATTR_MERCURY_ISA_VERSION
	.align		4
        /*0044*/ 	.byte	0x03, 0x5f
        /*0046*/ 	.short	0x0101


	//----- nvinfo : EIATTR_INT_WARP_WIDE_INSTR_OFFSETS
	.align		4
        /*0048*/ 	.byte	0x04, 0x31
        /*004a*/ 	.short	(.L_16 - .L_15)


	//   ....[0]....
.L_15:
        /*004c*/ 	.word	0x00000090


	//----- nvinfo : EIATTR_VRC_CTA_INIT_COUNT
	.align		4
.L_16:
        /*0050*/ 	.byte	0x02, 0x4a
	.zero		1
	.zero		1


	//----- nvinfo : EIATTR_EXIT_INSTR_OFFSETS
	.align		4
        /*0054*/ 	.byte	0x04, 0x1c
        /*0056*/ 	.short	(.L_18 - .L_17)


	//   ....[0]....
.L_17:
        /*0058*/ 	.word	0x00000210


	//----- nvinfo : EIATTR_CBANK_PARAM_SIZE
	.align		4
.L_18:
        /*005c*/ 	.byte	0x03, 0x19
        /*005e*/ 	.short	0x0014


	//----- nvinfo : EIATTR_PARAM_CBANK
	.align		4
        /*0060*/ 	.byte	0x04, 0x0a
        /*0062*/ 	.short	(.L_20 - .L_19)
	.align		4
.L_19:
        /*0064*/ 	.word	index@(.nv.constant0._Z4convPiS_i)
        /*0068*/ 	.short	0x0380
        /*006a*/ 	.short	0x0014


	//----- nvinfo : EIATTR_SW_WAR
	.align		4
.L_20:
        /*006c*/ 	.byte	0x04, 0x36
        /*006e*/ 	.short	(.L_22 - .L_21)
.L_21:
        /*0070*/ 	.word	0x00000008
.L_22:


//--------------------- .nv.callgraph             --------------------------
	.section	.nv.callgraph,"",@"SHT_CUDA_CALLGRAPH"
	.align	4
	.sectionentsize	8
	.align		4
        /*0000*/ 	.word	0x00000000
	.align		4
        /*0004*/ 	.word	0xffffffff
	.align		4
        /*0008*/ 	.word	0x00000000
	.align		4
        /*000c*/ 	.word	0xfffffffe
	.align		4
        /*0010*/ 	.word	0x00000000
	.align		4
        /*0014*/ 	.word	0xfffffffd
	.align		4
        /*0018*/ 	.word	0x00000000
	.align		4
        /*001c*/ 	.word	0xfffffffc


//--------------------- .nv.constant3             --------------------------
	.section	.nv.constant3,"a",@progbits
	.align	4
.nv.constant3:
	.type		mask,@object
	.size		mask,(.L_0 - mask)
mask:
	.zero		12
.L_0:


//--------------------- .text._Z4convPiS_i        --------------------------
	.section	.text._Z4convPiS_i,"ax",@progbits
	.align	128
        .global         _Z4convPiS_i
        .type           _Z4convPiS_i,@function
        .size           _Z4convPiS_i,(.L_x_1 - _Z4convPiS_i)
        .other          _Z4convPiS_i,@"STO_CUDA_ENTRY STV_DEFAULT"
_Z4convPiS_i:
.text._Z4convPiS_i:
[----:B------:R-:W-:Y:S01]  /*0000*/  LDC R1, c[0x0][0x37c] ;  /* 0x0000df00ff017b82 */ /* 0x000fe20000000800 */
[----:B------:R-:W0:Y:S07]  /*0010*/  S2R R6, SR_TID.X ;  /* 0x0000000000067919 */ /* 0x000e2e0000002100 */
[----:B------:R-:W1:Y:S01]  /*0020*/  LDC.64 R2, c[0x0][0x380] ;  /* 0x0000e000ff027b82 */ /* 0x000e620000000a00 */
[----:B------:R-:W2:Y:S01]  /*0030*/  LDCU UR5, c[0x0][0x360] ;  /* 0x00006c00ff0577ac */ /* 0x000ea20008000800 */
[----:B------:R-:W2:Y:S01]  /*0040*/  S2R R7, SR_CTAID.X ;  /* 0x0000000000077919 */ /* 0x000ea20000002500 */
[----:B------:R-:W3:Y:S01]  /*0050*/  LDCU.64 UR8, c[0x0][0x358] ;  /* 0x00006b00ff0877ac */ /* 0x000ee20008000a00 */
[----:B0-----:R-:W-:Y:S01]  /*0060*/  ISETP.GT.U32.AND P0, PT, R6, 0x1, PT ;  /* 0x000000010600780c */ /* 0x001fe20003f04070 */
[----:B--2---:R-:W-:-:S04]  /*0070*/  IMAD R7, R7, UR5, R6 ;  /* 0x0000000507077c24 */ /* 0x004fc8000f8e0206 */
[----:B-1----:R-:W-:-:S08]  /*0080*/  IMAD.WIDE R2, R7, 0x4, R2 ;  /* 0x0000000407027825 */ /* 0x002fd000078e0202 */
[----:B------:R-:W-:Y:S01]  /*0090*/  VOTEU.ALL UP0, P0 ;  /* 0x0000000000ff7886 */ /* 0x000fe20000000000 */
[----:B---3--:R0:W2:Y:S04]  /*00a0*/  LDG.E R0, desc[UR8][R2.64] ;  /* 0x0000000802007981 */ /* 0x0080a8000c1e1900 */
[----:B------:R-:W-:-:S06]  /*00b0*/  @!UP0 USHF.L.U32 UR5, UR5, 0x2, URZ ;  /* 0x0000000205058899 */ /* 0x000fcc00080006ff */
[----:B------:R-:W-:-:S04]  /*00c0*/  @!P0 IADD3 R4, P1, PT, R2, UR5, RZ ;  /* 0x0000000502048c10 */ /* 0x000fc8000ff3e0ff */
[----:B------:R-:W-:Y:S01]  /*00d0*/  @!P0 IADD3.X R5, PT, PT, RZ, R3, RZ, P1, !PT ;  /* 0x00000003ff058210 */ /* 0x000fe20000ffe4ff */
[----:B------:R-:W1:Y:S04]  /*00e0*/  S2UR UR6, SR_CgaCtaId ;  /* 0x00000000000679c3 */ /* 0x000e680000008800 */
[----:B------:R-:W3:Y:S01]  /*00f0*/  @!P0 LDG.E R4, desc[UR8][R4.64] ;  /* 0x0000000804048981 */ /* 0x000ee2000c1e1900 */
[----:B------:R-:W-:-:S03]  /*0100*/  UMOV UR4, 0x400 ;  /* 0x0000040000047882 */ /* 0x000fc60000000000 */
[----:B0-----:R-:W0:Y:S01]  /*0110*/  LDC.64 R2, c[0x0][0x388] ;  /* 0x0000e200ff027b82 */ /* 0x001e220000000a00 */
[----:B-1----:R-:W-:Y:S01]  /*0120*/  ULEA UR4, UR6, UR4, 0x18 ;  /* 0x0000000406047291 */ /* 0x002fe2000f8ec0ff */
[----:B------:R-:W1:Y:S05]  /*0130*/  LDCU UR6, c[0x3][0x8] ;  /* 0x00c00100ff0677ac */ /* 0x000e6a0008000800 */
[----:B------:R-:W-:Y:S01]  /*0140*/  LEA R9, R6, UR4, 0x2 ;  /* 0x0000000406097c11 */ /* 0x000fe2000f8e10ff */
[----:B0-----:R-:W-:-:S04]  /*0150*/  IMAD.WIDE R2, R7, 0x4, R2 ;  /* 0x0000000407027825 */ /* 0x001fc800078e0202 */
[----:B--2---:R-:W-:Y:S04]  /*0160*/  STS [R9], R0 ;  /* 0x0000000009007388 */ /* 0x004fe80000000800 */
[----:B---3--:R-:W-:Y:S01]  /*0170*/  @!P0 STS [R9+UR5], R4 ;  /* 0x0000000409008988 */ /* 0x008fe20008000805 */
[----:B------:R-:W0:Y:S01]  /*0180*/  LDCU.64 UR4, c[0x3][URZ] ;  /* 0x00c00000ff0477ac */ /* 0x000e220008000a00 */
[----:B------:R-:W-:Y:S06]  /*0190*/  BAR.SYNC.DEFER_BLOCKING 0x0 ;  /* 0x0000000000007b1d */ /* 0x000fec0000010000 */
[----:B------:R-:W0:Y:S04]  /*01a0*/  LDS R6, [R9] ;  /* 0x0000000009067984 */ /* 0x000e280000000800 */
[----:B------:R-:W2:Y:S04]  /*01b0*/  LDS R11, [R9+0x4] ;  /* 0x00000400090b7984 */ /* 0x000ea80000000800 */
[----:B------:R-:W1:Y:S01]  /*01c0*/  LDS R13, [R9+0x8] ;  /* 0x00000800090d7984 */ /* 0x000e620000000800 */
[----:B0-----:R-:W-:-:S04]  /*01d0*/  IMAD R6, R6, UR4, RZ ;  /* 0x0000000406067c24 */ /* 0x001fc8000f8e02ff */
[----:B--2---:R-:W-:-:S04]  /*01e0*/  IMAD R6, R11, UR5, R6 ;  /* 0x000000050b067c24 */ /* 0x004fc8000f8e0206 */
[----:B-1----:R-:W-:-:S05]  /*01f0*/  IMAD R13, R13, UR6, R6 ;  /* 0x000000060d0d7c24 */ /* 0x002fca000f8e0206 */
[----:B------:R-:W-:Y:S01]  /*0200*/  STG.E desc[UR8][R2.64], R13 ;  /* 0x0000000d02007986 */ /* 0x000fe2000c101908 */
[----:B------:R-:W-:Y:S05]  /*0210*/  EXIT ;  /* 0x000000000000794d */ /* 0x000fea0003800000 */
.L_x_0:
[----:B------:R-:W-:-:S00]  /*0220*/  BRA `(.L_x_0) ;  /* 0xfffffffc00fc7947 */ /* 0x000fc0000383ffff */
[----:B------:R-:W-:-:S00]  /*0230*/  NOP ;  /* 0x0000000000007918 */ /* 0x000fc00000000000 */
        /* <DEDUP_REMOVED lines=12> */
.L_x_1:


//--------------------- .nv.shared._Z4convPiS_i   --------------------------
	.section	.nv.shared._Z4convPiS_i,"aw",@nobits
	.sectionflags	@""
	.align	16
	.zero		1024


//--------------------- .nv.shared.reserved.0     --------------------------
	.section	.nv.shared.reserved.0,"aw",@nobits
	.weak		__nv_reservedSMEM_offset_0_alias
	.size		__nv_reservedSMEM_offset_0_alias, 0, 64
	.other		__nv_reservedSMEM_offset_0_alias,@"STO_CUDA_RESERVED_SHARED STV_DEFAULT"
__nv_reservedSMEM_offset_0_alias:
	.zero		0
	.zero		64


//--------------------- .nv.constant0._Z4convPiS_i --------------------------
	.section	.nv.constant0._Z4convPiS_i,"a",@progbits
	.sectionflags	@""
	.align	4
.nv.constant0._Z4convPiS_i:
	.zero		916


//--------------------- SYMBOLS --------------------------

	.type		.nv.reservedSmem.offset0,@object
	.size		.nv.reservedSmem.offset0,0x4
	.type		.nv.reservedSmem.cap,@object
	.size		.nv.reservedSmem.cap,0x4
